	.headerflags	@"EF_CUDA_TEXMODE_UNIFIED EF_CUDA_64BIT_ADDRESS EF_CUDA_ACCELERATORS EF_CUDA_SM90 EF_CUDA_VIRTUAL_SM(EF_CUDA_SM90)"
	.elftype	@"ET_EXEC"


//--------------------- .nv.info                  --------------------------
	.section	.nv.info,"",@"SHT_CUDA_INFO"
	.align	4


	//----- nvinfo : EIATTR_REGCOUNT
	.align		4
        /*0000*/ 	.byte	0x04, 0x2f
        /*0002*/ 	.short	(.L_1 - .L_0)
	.align		4
.L_0:
        /*0004*/ 	.word	index@(triton_poi_fused_convolution_51)
        /*0008*/ 	.word	0x00000022


	//----- nvinfo : EIATTR_MIN_STACK_SIZE
	.align		4
.L_1:
        /*000c*/ 	.byte	0x04, 0x12
        /*000e*/ 	.short	(.L_3 - .L_2)
	.align		4
.L_2:
        /*0010*/ 	.word	index@(triton_poi_fused_convolution_51)
        /*0014*/ 	.word	0x00000000


	//----- nvinfo : EIATTR_FRAME_SIZE
	.align		4
.L_3:
        /*0018*/ 	.byte	0x04, 0x11
        /*001a*/ 	.short	(.L_5 - .L_4)
	.align		4
.L_4:
        /*001c*/ 	.word	index@(triton_poi_fused_convolution_51)
        /*0020*/ 	.word	0x00000000


	//----- nvinfo : EIATTR_MIN_STACK_SIZE
	.align		4
.L_5:
        /*0024*/ 	.byte	0x04, 0x12
        /*0026*/ 	.short	(.L_7 - .L_6)
	.align		4
.L_6:
        /*0028*/ 	.word	index@(triton_poi_fused_convolution_51)
        /*002c*/ 	.word	0x00000000
.L_7:


//--------------------- .nv.info.triton_poi_fused_convolution_51 --------------------------
	.section	.nv.info.triton_poi_fused_convolution_51,"",@"SHT_CUDA_INFO"
	.sectionflags	@""
	.align	4


	//----- nvinfo : EIATTR_CUDA_API_VERSION
	.align		4
        /*0000*/ 	.byte	0x04, 0x37
        /*0002*/ 	.short	(.L_9 - .L_8)
.L_8:
        /*0004*/ 	.word	0x0000007c


	//----- nvinfo : EIATTR_KPARAM_INFO
	.align		4
.L_9:
        /*0008*/ 	.byte	0x04, 0x17
        /*000a*/ 	.short	(.L_11 - .L_10)
.L_10:
        /*000c*/ 	.word	0x00000000
        /*0010*/ 	.short	0x0004
        /*0012*/ 	.short	0x001c
        /*0014*/ 	.byte	0x00, 0xf0, 0x11, 0x00


	//----- nvinfo : EIATTR_KPARAM_INFO
	.align		4
.L_11:
        /*0018*/ 	.byte	0x04, 0x17
        /*001a*/ 	.short	(.L_13 - .L_12)
.L_12:
        /*001c*/ 	.word	0x00000000
        /*0020*/ 	.short	0x0003
        /*0022*/ 	.short	0x0018
        /*0024*/ 	.byte	0x00, 0xf0, 0x11, 0x00


	//----- nvinfo : EIATTR_KPARAM_INFO
	.align		4
.L_13:
        /*0028*/ 	.byte	0x04, 0x17
        /*002a*/ 	.short	(.L_15 - .L_14)
.L_14:
        /*002c*/ 	.word	0x00000000
        /*0030*/ 	.short	0x0002
        /*0032*/ 	.short	0x0010
        /*0034*/ 	.byte	0x00, 0xf4, 0x21, 0x00


	//----- nvinfo : EIATTR_KPARAM_INFO
	.align		4
.L_15:
        /*0038*/ 	.byte	0x04, 0x17
        /*003a*/ 	.short	(.L_17 - .L_16)
.L_16:
        /*003c*/ 	.word	0x00000000
        /*0040*/ 	.short	0x0001
        /*0042*/ 	.short	0x0008
        /*0044*/ 	.byte	0x00, 0xf4, 0x21, 0x00


	//----- nvinfo : EIATTR_KPARAM_INFO
	.align		4
.L_17:
        /*0048*/ 	.byte	0x04, 0x17
        /*004a*/ 	.short	(.L_19 - .L_18)
.L_18:
        /*004c*/ 	.word	0x00000000
        /*0050*/ 	.short	0x0000
        /*0052*/ 	.short	0x0000
        /*0054*/ 	.byte	0x00, 0xf4, 0x21, 0x00


	//----- nvinfo : EIATTR_SPARSE_MMA_MASK
	.align		4
.L_19:
        /*0058*/ 	.byte	0x03, 0x50
        /*005a*/ 	.short	0x0000


	//----- nvinfo : EIATTR_MAXREG_COUNT
	.align		4
        /*005c*/ 	.byte	0x03, 0x1b
        /*005e*/ 	.short	0x00ff


	//----- nvinfo : EIATTR_EXIT_INSTR_OFFSETS
	.align		4
        /*0060*/ 	.byte	0x04, 0x1c
        /*0062*/ 	.short	(.L_21 - .L_20)


	//   ....[0]....
.L_20:
        /*0064*/ 	.word	0x00000a70


	//   ....[1]....
        /*0068*/ 	.word	0x00000a90


	//----- nvinfo : EIATTR_REQNTID
	.align		4
.L_21:
        /*006c*/ 	.byte	0x04, 0x10
        /*006e*/ 	.short	(.L_23 - .L_22)
.L_22:
        /*0070*/ 	.word	0x00000100
        /*0074*/ 	.word	0x00000001
        /*0078*/ 	.word	0x00000001


	//----- nvinfo : EIATTR_CBANK_PARAM_SIZE
	.align		4
.L_23:
        /*007c*/ 	.byte	0x03, 0x19
        /*007e*/ 	.short	0x0020


	//----- nvinfo : EIATTR_PARAM_CBANK
	.align		4
        /*0080*/ 	.byte	0x04, 0x0a
        /*0082*/ 	.short	(.L_25 - .L_24)
	.align		4
.L_24:
        /*0084*/ 	.word	index@(.nv.constant0.triton_poi_fused_convolution_51)
        /*0088*/ 	.short	0x0210
        /*008a*/ 	.short	0x0020


	//----- nvinfo : EIATTR_SW_WAR
	.align		4
.L_25:
        /*008c*/ 	.byte	0x04, 0x36
        /*008e*/ 	.short	(.L_27 - .L_26)
.L_26:
        /*0090*/ 	.word	0x00000008
.L_27:


//--------------------- .nv.callgraph             --------------------------
	.section	.nv.callgraph,"",@"SHT_CUDA_CALLGRAPH"
	.align	4
	.sectionentsize	8
	.align		4
        /*0000*/ 	.word	0x00000000
	.align		4
        /*0004*/ 	.word	0xffffffff
	.align		4
        /*0008*/ 	.word	0x00000000
	.align		4
        /*000c*/ 	.word	0xfffffffe
	.align		4
        /*0010*/ 	.word	0x00000000
	.align		4
        /*0014*/ 	.word	0xfffffffd
	.align		4
        /*0018*/ 	.word	0x00000000
	.align		4
        /*001c*/ 	.word	0xfffffffc


//--------------------- .text.triton_poi_fused_convolution_51 --------------------------
	.section	.text.triton_poi_fused_convolution_51,"ax",@progbits
	.sectionflags	@"SHF_BARRIERS=1"
	.align	128
        .global         triton_poi_fused_convolution_51
        .type           triton_poi_fused_convolution_51,@function
        .size           triton_poi_fused_convolution_51,(.L_x_1 - triton_poi_fused_convolution_51)
        .other          triton_poi_fused_convolution_51,@"STO_CUDA_ENTRY STV_DEFAULT"
triton_poi_fused_convolution_51:
.text.triton_poi_fused_convolution_51:
[----:B------:R-:W0:Y:S01]  /*0000*/  LDC R1, c[0x0][0x28] ;  /* 0x00000a00ff017b82 */ /* 0x000e220000000800 */
[----:B------:R-:W1:Y:S01]  /*0010*/  S2R R27, SR_TID.X ;  /* 0x00000000001b7919 */ /* 0x000e620000002100 */
[----:B------:R-:W-:Y:S01]  /*0020*/  HFMA2.MMA R24, -RZ, RZ, 0, 0 ;  /* 0x00000000ff187435 */ /* 0x000fe200000001ff */
[----:B------:R-:W-:-:S05]  /*0030*/  IMAD.MOV.U32 R18, RZ, RZ, RZ ;  /* 0x000000ffff127224 */ /* 0x000fca00078e00ff */
[----:B------:R-:W2:Y:S01]  /*0040*/  LDC.64 R28, c[0x0][0x210] ;  /* 0x00008400ff1c7b82 */ /* 0x000ea20000000a00 */
[----:B------:R-:W3:Y:S01]  /*0050*/  S2R R26, SR_CTAID.Y ;  /* 0x00000000001a7919 */ /* 0x000ee20000002600 */
[----:B------:R-:W-:Y:S01]  /*0060*/  CS2R R10, SRZ ;  /* 0x00000000000a7805 */ /* 0x000fe2000001ff00 */
[----:B------:R-:W-:Y:S01]  /*0070*/  ULDC.64 UR6, c[0x0][0x208] ;  /* 0x0000820000067ab9 */ /* 0x000fe20000000a00 */
[----:B------:R-:W-:Y:S01]  /*0080*/  CS2R R8, SRZ ;  /* 0x0000000000087805 */ /* 0x000fe2000001ff00 */
[----:B------:R-:W4:Y:S01]  /*0090*/  S2R R17, SR_CTAID.X ;  /* 0x0000000000117919 */ /* 0x000f220000002500 */
[----:B-1----:R-:W-:Y:S02]  /*00a0*/  SHF.R.U32.HI R16, RZ, 0x2, R27 ;  /* 0x00000002ff107819 */ /* 0x002fe4000001161b */
[----:B------:R-:W-:Y:S02]  /*00b0*/  SHF.L.U32 R0, R27, 0x2, RZ ;  /* 0x000000021b007819 */ /* 0x000fe400000006ff */
[----:B------:R-:W-:-:S02]  /*00c0*/  SGXT.U32 R16, R16, 0x6 ;  /* 0x000000061010781a */ /* 0x000fc40000000000 */
[----:B---3--:R-:W-:Y:S02]  /*00d0*/  SHF.L.U32 R6, R26, 0x8, RZ ;  /* 0x000000081a067819 */ /* 0x008fe400000006ff */
[----:B------:R-:W-:Y:S02]  /*00e0*/  PRMT R25, R16, 0x6540, R26 ;  /* 0x0000654010197816 */ /* 0x000fe4000000001a */
[----:B------:R-:W-:Y:S02]  /*00f0*/  LOP3.LUT R19, R6, 0x40, R16, 0xfe, !PT ;  /* 0x0000004006137812 */ /* 0x000fe400078efe10 */
[----:B------:R-:W-:Y:S01]  /*0100*/  LOP3.LUT R0, R0, 0xc, RZ, 0xc0, !PT ;  /* 0x0000000c00007812 */ /* 0x000fe200078ec0ff */
[----:B------:R-:W-:-:S03]  /*0110*/  IMAD.HI R2, R25, -0x7f7f7f7f, R24 ;  /* 0x8080808119027827 */ /* 0x000fc600078e0218 */
[----:B----4-:R-:W-:Y:S01]  /*0120*/  LEA R17, R17, R0, 0x4 ;  /* 0x0000000011117211 */ /* 0x010fe200078e20ff */
[----:B------:R-:W-:Y:S01]  /*0130*/  IMAD.HI R4, R19, -0x7f7f7f7f, R18 ;  /* 0x8080808113047827 */ /* 0x000fe200078e0212 */
[----:B------:R-:W-:Y:S02]  /*0140*/  SHF.R.U32.HI R3, RZ, 0x1f, R2 ;  /* 0x0000001fff037819 */ /* 0x000fe40000011602 */
[C---:B------:R-:W-:Y:S01]  /*0150*/  ISETP.GE.AND P0, PT, R17.reuse, 0x40, PT ;  /* 0x000000401100780c */ /* 0x040fe20003f06270 */
[----:B------:R-:W-:Y:S01]  /*0160*/  IMAD R0, R17, 0xff, RZ ;  /* 0x000000ff11007824 */ /* 0x000fe200078e02ff */
[----:B------:R-:W-:Y:S02]  /*0170*/  SHF.R.U32.HI R5, RZ, 0x1f, R4 ;  /* 0x0000001fff057819 */ /* 0x000fe40000011604 */
[----:B------:R-:W-:Y:S01]  /*0180*/  LEA.HI.SX32 R3, R2, R3, 0x19 ;  /* 0x0000000302037211 */ /* 0x000fe200078fcaff */
[----:B------:R-:W-:Y:S01]  /*0190*/  VIADD R18, R0, 0x1fe ;  /* 0x000001fe00127836 */ /* 0x000fe20000000000 */
[----:B------:R-:W-:-:S02]  /*01a0*/  LEA.HI.SX32 R5, R4, R5, 0x19 ;  /* 0x0000000504057211 */ /* 0x000fc400078fcaff */
[----:B------:R-:W-:Y:S01]  /*01b0*/  ISETP.LT.AND P3, PT, R25, 0x3fc, !P0 ;  /* 0x000003fc1900780c */ /* 0x000fe20004761270 */
[----:B------:R-:W-:Y:S02]  /*01c0*/  IMAD R2, R3, -0xff, R25 ;  /* 0xffffff0103027824 */ /* 0x000fe400078e0219 */
[----:B------:R-:W-:Y:S02]  /*01d0*/  IMAD R4, R5, -0xff, R19 ;  /* 0xffffff0105047824 */ /* 0x000fe400078e0213 */
[----:B------:R-:W-:Y:S01]  /*01e0*/  IMAD R7, R3, 0x3fc0, R2 ;  /* 0x00003fc003077824 */ /* 0x000fe200078e0202 */
[----:B------:R-:W-:Y:S01]  /*01f0*/  IADD3 R3, R0, 0xff, RZ ;  /* 0x000000ff00037810 */ /* 0x000fe20007ffe0ff */
[----:B------:R-:W-:Y:S02]  /*0200*/  IMAD R2, R5, 0x3fc0, R4 ;  /* 0x00003fc005027824 */ /* 0x000fe400078e0204 */
[----:B------:R-:W-:Y:S01]  /*0210*/  VIADD R0, R0, 0x2fd ;  /* 0x000002fd00007836 */ /* 0x000fe20000000000 */
[----:B------:R-:W-:Y:S01]  /*0220*/  IADD3 R5, R18, R7, RZ ;  /* 0x0000000712057210 */ /* 0x000fe20007ffe0ff */
[----:B------:R-:W-:Y:S01]  /*0230*/  IMAD R21, R17, 0xff, R7 ;  /* 0x000000ff11157824 */ /* 0x000fe200078e0207 */
[----:B------:R-:W-:-:S03]  /*0240*/  IADD3 R13, R3, R7, RZ ;  /* 0x00000007030d7210 */ /* 0x000fc60007ffe0ff */
[--C-:B--2---:R-:W-:Y:S01]  /*0250*/  IMAD.WIDE R4, R5, 0x4, R28.reuse ;  /* 0x0000000405047825 */ /* 0x104fe200078e021c */
[----:B------:R-:W-:Y:S02]  /*0260*/  ISETP.LT.AND P2, PT, R19, 0x3fc, !P0 ;  /* 0x000003fc1300780c */ /* 0x000fe40004741270 */
[----:B------:R-:W-:Y:S01]  /*0270*/  IADD3 R15, R0, R7, RZ ;  /* 0x00000007000f7210 */ /* 0x000fe20007ffe0ff */
[--C-:B------:R-:W-:Y:S01]  /*0280*/  IMAD.WIDE R12, R13, 0x4, R28.reuse ;  /* 0x000000040d0c7825 */ /* 0x100fe200078e021c */
[----:B------:R1:W2:Y:S03]  /*0290*/  @P3 LDG.E.EL R10, desc[UR6][R4.64] ;  /* 0x00000006040a3981 */ /* 0x0002a6000c2e1900 */
[----:B------:R-:W-:Y:S01]  /*02a0*/  IMAD.WIDE R20, R21, 0x4, R28 ;  /* 0x0000000415147825 */ /* 0x000fe200078e021c */
[----:B------:R3:W4:Y:S03]  /*02b0*/  @P3 LDG.E.EL R9, desc[UR6][R12.64] ;  /* 0x000000060c093981 */ /* 0x000726000c2e1900 */
[----:B------:R-:W-:Y:S01]  /*02c0*/  IMAD R7, R17, 0xff, R2 ;  /* 0x000000ff11077824 */ /* 0x000fe200078e0202 */
[----:B------:R5:W2:Y:S01]  /*02d0*/  @P3 LDG.E.EL R8, desc[UR6][R20.64] ;  /* 0x0000000614083981 */ /* 0x000aa2000c2e1900 */
[----:B-1----:R-:W-:-:S02]  /*02e0*/  LOP3.LUT R5, R6, 0x80, R16, 0xfe, !PT ;  /* 0x0000008006057812 */ /* 0x002fc400078efe10 */
[----:B------:R-:W-:Y:S01]  /*02f0*/  MOV R4, RZ ;  /* 0x000000ff00047202 */ /* 0x000fe20000000f00 */
[----:B---3--:R-:W-:-:S04]  /*0300*/  IMAD.WIDE R12, R7, 0x4, R28 ;  /* 0x00000004070c7825 */ /* 0x008fc800078e021c */
[----:B------:R-:W-:Y:S01]  /*0310*/  IMAD.HI R4, R5, -0x7f7f7f7f, R4 ;  /* 0x8080808105047827 */ /* 0x000fe200078e0204 */
[----:B-----5:R-:W-:Y:S01]  /*0320*/  IADD3 R21, R3, R2, RZ ;  /* 0x0000000203157210 */ /* 0x020fe20007ffe0ff */
[----:B------:R1:W3:Y:S01]  /*0330*/  @P2 LDG.E.EL R24, desc[UR6][R12.64] ;  /* 0x000000060c182981 */ /* 0x0002e2000c2e1900 */
[----:B------:R-:W-:Y:S02]  /*0340*/  CS2R R22, SRZ ;  /* 0x0000000000167805 */ /* 0x000fe4000001ff00 */
[----:B------:R-:W-:-:S04]  /*0350*/  SHF.R.U32.HI R7, RZ, 0x1f, R4 ;  /* 0x0000001fff077819 */ /* 0x000fc80000011604 */
[----:B------:R-:W-:Y:S01]  /*0360*/  LEA.HI.SX32 R4, R4, R7, 0x19 ;  /* 0x0000000704047211 */ /* 0x000fe200078fcaff */
[----:B------:R-:W-:Y:S02]  /*0370*/  IMAD.IADD R7, R18, 0x1, R2 ;  /* 0x0000000112077824 */ /* 0x000fe400078e0202 */
[----:B-1----:R-:W-:Y:S01]  /*0380*/  IMAD.WIDE R12, R21, 0x4, R28 ;  /* 0x00000004150c7825 */ /* 0x002fe200078e021c */
[----:B------:R-:W-:-:S04]  /*0390*/  HFMA2.MMA R20, -RZ, RZ, 0, 0 ;  /* 0x00000000ff147435 */ /* 0x000fc800000001ff */
[----:B------:R1:W5:Y:S01]  /*03a0*/  @P2 LDG.E.EL R23, desc[UR6][R12.64] ;  /* 0x000000060c172981 */ /* 0x000362000c2e1900 */
[----:B------:R-:W-:Y:S02]  /*03b0*/  IMAD R21, R4, -0xff, R5 ;  /* 0xffffff0104157824 */ /* 0x000fe400078e0205 */
[----:B------:R-:W-:Y:S01]  /*03c0*/  IMAD.WIDE R14, R15, 0x4, R28 ;  /* 0x000000040f0e7825 */ /* 0x000fe200078e021c */
[----:B------:R-:W-:-:S04]  /*03d0*/  ISETP.LT.AND P1, PT, R5, 0x3fc, !P0 ;  /* 0x000003fc0500780c */ /* 0x000fc80004721270 */
[----:B------:R1:W2:Y:S02]  /*03e0*/  @P3 LDG.E.EL R11, desc[UR6][R14.64] ;  /* 0x000000060e0b3981 */ /* 0x0002a4000c2e1900 */
[----:B-1----:R-:W-:Y:S01]  /*03f0*/  IMAD.WIDE R12, R7, 0x4, R28 ;  /* 0x00000004070c7825 */ /* 0x002fe200078e021c */
[----:B------:R-:W-:-:S03]  /*0400*/  IADD3 R7, R0, R2, RZ ;  /* 0x0000000200077210 */ /* 0x000fc60007ffe0ff */
[----:B------:R-:W-:Y:S01]  /*0410*/  IMAD R2, R4, 0x3fc0, R21 ;  /* 0x00003fc004027824 */ /* 0x000fe200078e0215 */
[----:B------:R1:W2:Y:S03]  /*0420*/  @P2 LDG.E.EL R22, desc[UR6][R12.64] ;  /* 0x000000060c162981 */ /* 0x0002a6000c2e1900 */
[----:B0-----:R-:W-:Y:S02]  /*0430*/  IMAD R15, R17, 0xff, R2 ;  /* 0x000000ff110f7824 */ /* 0x001fe400078e0202 */
[----:B-1----:R-:W-:Y:S01]  /*0440*/  IMAD.WIDE R12, R7, 0x4, R28 ;  /* 0x00000004070c7825 */ /* 0x002fe200078e021c */
[----:B------:R-:W-:-:S04]  /*0450*/  IADD3 R7, R3, R2, RZ ;  /* 0x0000000203077210 */ /* 0x000fc80007ffe0ff */
[----:B------:R0:W2:Y:S01]  /*0460*/  @P2 LDG.E.EL R20, desc[UR6][R12.64] ;  /* 0x000000060c142981 */ /* 0x0000a2000c2e1900 */
[----:B------:R-:W-:Y:S01]  /*0470*/  IMAD.WIDE R14, R15, 0x4, R28 ;  /* 0x000000040f0e7825 */ /* 0x000fe200078e021c */
[----:B0-----:R-:W-:-:S03]  /*0480*/  CS2R R12, SRZ ;  /* 0x00000000000c7805 */ /* 0x001fc6000001ff00 */
[----:B------:R-:W-:-:S03]  /*0490*/  IMAD.IADD R30, R18, 0x1, R2 ;  /* 0x00000001121e7824 */ /* 0x000fc600078e0202 */
[----:B------:R0:W2:Y:S01]  /*04a0*/  @P1 LDG.E.EL R12, desc[UR6][R14.64] ;  /* 0x000000060e0c1981 */ /* 0x0000a2000c2e1900 */
[----:B------:R-:W-:Y:S01]  /*04b0*/  IMAD.WIDE R30, R30, 0x4, R28 ;  /* 0x000000041e1e7825 */ /* 0x000fe200078e021c */
[----:B------:R-:W-:-:S03]  /*04c0*/  IADD3 R2, R0, R2, RZ ;  /* 0x0000000200027210 */ /* 0x000fc60007ffe0ff */
[----:B0-----:R-:W-:Y:S01]  /*04d0*/  IMAD.WIDE R14, R7, 0x4, R28 ;  /* 0x00000004070e7825 */ /* 0x001fe200078e021c */
[----:B------:R-:W-:-:S04]  /*04e0*/  LOP3.LUT R7, R6, 0xc0, R16, 0xfe, !PT ;  /* 0x000000c006077812 */ /* 0x000fc800078efe10 */
[----:B------:R0:W2:Y:S01]  /*04f0*/  @P1 LDG.E.EL R13, desc[UR6][R14.64] ;  /* 0x000000060e0d1981 */ /* 0x0000a2000c2e1900 */
[----:B------:R-:W-:Y:S02]  /*0500*/  MOV R6, RZ ;  /* 0x000000ff00067202 */ /* 0x000fe40000000f00 */
[----:B0-----:R-:W-:-:S06]  /*0510*/  CS2R R14, SRZ ;  /* 0x00000000000e7805 */ /* 0x001fcc000001ff00 */
[----:B------:R0:W2:Y:S02]  /*0520*/  @P1 LDG.E.EL R14, desc[UR6][R30.64] ;  /* 0x000000061e0e1981 */ /* 0x0000a4000c2e1900 */
[----:B0-----:R-:W-:-:S04]  /*0530*/  IMAD.WIDE R30, R2, 0x4, R28 ;  /* 0x00000004021e7825 */ /* 0x001fc800078e021c */
[C---:B------:R-:W-:Y:S01]  /*0540*/  IMAD.HI R2, R7.reuse, -0x7f7f7f7f, R6 ;  /* 0x8080808107027827 */ /* 0x040fe200078e0206 */
[----:B------:R-:W-:Y:S01]  /*0550*/  ISETP.LT.AND P0, PT, R7, 0x3fc, !P0 ;  /* 0x000003fc0700780c */ /* 0x000fe20004701270 */
[----:B------:R0:W2:Y:S03]  /*0560*/  @P1 LDG.E.EL R15, desc[UR6][R30.64] ;  /* 0x000000061e0f1981 */ /* 0x0000a6000c2e1900 */
[----:B------:R-:W-:-:S04]  /*0570*/  SHF.R.U32.HI R4, RZ, 0x1f, R2 ;  /* 0x0000001fff047819 */ /* 0x000fc80000011602 */
[----:B------:R-:W-:-:S05]  /*0580*/  LEA.HI.SX32 R4, R2, R4, 0x19 ;  /* 0x0000000402047211 */ /* 0x000fca00078fcaff */
[----:B------:R-:W-:-:S04]  /*0590*/  IMAD R2, R4, -0xff, R7 ;  /* 0xffffff0104027824 */ /* 0x000fc800078e0207 */
[----:B------:R-:W-:-:S04]  /*05a0*/  IMAD R2, R4, 0x3fc0, R2 ;  /* 0x00003fc004027824 */ /* 0x000fc800078e0202 */
[--C-:B------:R-:W-:Y:S01]  /*05b0*/  IMAD.IADD R6, R18, 0x1, R2.reuse ;  /* 0x0000000112067824 */ /* 0x100fe200078e0202 */
[----:B------:R-:W-:Y:S01]  /*05c0*/  IADD3 R4, R0, R2, RZ ;  /* 0x0000000200047210 */ /* 0x000fe20007ffe0ff */
[----:B------:R-:W-:Y:S01]  /*05d0*/  HFMA2.MMA R0, -RZ, RZ, 0, 0 ;  /* 0x00000000ff007435 */ /* 0x000fe200000001ff */
[----:B------:R-:W-:Y:S01]  /*05e0*/  IADD3 R3, R3, R2, RZ ;  /* 0x0000000203037210 */ /* 0x000fe20007ffe0ff */
[----:B------:R-:W-:Y:S01]  /*05f0*/  IMAD R2, R17, 0xff, R2 ;  /* 0x000000ff11027824 */ /* 0x000fe200078e0202 */
[----:B------:R-:W-:-:S03]  /*0600*/  PRMT R27, R27, 0x6540, R26 ;  /* 0x000065401b1b7816 */ /* 0x000fc6000000001a */
[----:B0-----:R-:W-:Y:S01]  /*0610*/  IMAD.WIDE R30, R2, 0x4, R28 ;  /* 0x00000004021e7825 */ /* 0x001fe200078e021c */
[----:B------:R-:W-:Y:S01]  /*0620*/  HFMA2.MMA R26, -RZ, RZ, 0, 0 ;  /* 0x00000000ff1a7435 */ /* 0x000fe200000001ff */
[----:B------:R-:W-:-:S03]  /*0630*/  MOV R2, RZ ;  /* 0x000000ff00027202 */ /* 0x000fc60000000f00 */
[----:B------:R0:W2:Y:S02]  /*0640*/  @P0 LDG.E.EL R0, desc[UR6][R30.64] ;  /* 0x000000061e000981 */ /* 0x0000a4000c2e1900 */
[----:B0-----:R-:W-:-:S05]  /*0650*/  IMAD.WIDE R30, R3, 0x4, R28 ;  /* 0x00000004031e7825 */ /* 0x001fca00078e021c */
[----:B------:R0:W2:Y:S02]  /*0660*/  @P0 LDG.E.EL R2, desc[UR6][R30.64] ;  /* 0x000000061e020981 */ /* 0x0000a4000c2e1900 */
[----:B0-----:R-:W-:-:S04]  /*0670*/  IMAD.WIDE R30, R6, 0x4, R28 ;  /* 0x00000004061e7825 */ /* 0x001fc800078e021c */
[----:B------:R-:W-:-:S04]  /*0680*/  IMAD.WIDE R28, R4, 0x4, R28 ;  /* 0x00000004041c7825 */ /* 0x000fc800078e021c */
[----:B------:R-:W-:-:S05]  /*0690*/  IMAD.HI R4, R27, -0x7f7f7f7f, R26 ;  /* 0x808080811b047827 */ /* 0x000fca00078e021a */
[----:B------:R-:W-:-:S04]  /*06a0*/  SHF.R.U32.HI R6, RZ, 0x1f, R4 ;  /* 0x0000001fff067819 */ /* 0x000fc80000011604 */
[----:B------:R-:W-:Y:S02]  /*06b0*/  LEA.HI.SX32 R6, R4, R6, 0x19 ;  /* 0x0000000604067211 */ /* 0x000fe400078fcaff */
[----:B------:R-:W-:-:S03]  /*06c0*/  ISETP.GE.AND P4, PT, R27, 0x3fc, PT ;  /* 0x000003fc1b00780c */ /* 0x000fc60003f86270 */
[----:B------:R-:W-:Y:S02]  /*06d0*/  IMAD R6, R6, -0xff, R27 ;  /* 0xffffff0106067824 */ /* 0x000fe400078e021b */
[----:B------:R-:W0:Y:S02]  /*06e0*/  LDC.64 R26, c[0x0][0x218] ;  /* 0x00008600ff1a7b82 */ /* 0x000e240000000a00 */
[----:B0-----:R-:W-:Y:S01]  /*06f0*/  IMAD.WIDE R26, R6, 0x4, R26 ;  /* 0x00000004061a7825 */ /* 0x001fe200078e021a */
[----:B------:R-:W-:-:S06]  /*0700*/  MOV R6, RZ ;  /* 0x000000ff00067202 */ /* 0x000fcc0000000f00 */
[----:B------:R-:W2:Y:S01]  /*0710*/  @!P4 LDG.E.EL R6, desc[UR6][R26.64] ;  /* 0x000000061a06c981 */ /* 0x000ea2000c2e1900 */
[----:B------:R-:W-:Y:S01]  /*0720*/  HFMA2.MMA R4, -RZ, RZ, 0, 0 ;  /* 0x00000000ff047435 */ /* 0x000fe200000001ff */
[----:B------:R-:W-:-:S06]  /*0730*/  IMAD.MOV.U32 R3, RZ, RZ, RZ ;  /* 0x000000ffff037224 */ /* 0x000fcc00078e00ff */
[----:B------:R0:W3:Y:S04]  /*0740*/  @P0 LDG.E.EL R3, desc[UR6][R30.64] ;  /* 0x000000061e030981 */ /* 0x0000e8000c2e1900 */
[----:B------:R-:W3:Y:S01]  /*0750*/  @P0 LDG.E.EL R4, desc[UR6][R28.64] ;  /* 0x000000061c040981 */ /* 0x000ee2000c2e1900 */
[----:B------:R-:W0:Y:S01]  /*0760*/  S2R R18, SR_TID.X ;  /* 0x0000000000127919 */ /* 0x000e220000002100 */
[----:B------:R-:W1:Y:S01]  /*0770*/  S2UR UR5, SR_CgaCtaId ;  /* 0x00000000000579c3 */ /* 0x000e620000008800 */
[----:B------:R-:W-:Y:S02]  /*0780*/  UMOV UR4, 0x400 ;  /* 0x0000040000047882 */ /* 0x000fe40000000000 */
[----:B-1----:R-:W-:Y:S01]  /*0790*/  UPRMT UR4, UR5, 0x654, UR4 ;  /* 0x0000065405047896 */ /* 0x002fe20008000004 */
[----:B0-----:R-:W-:-:S05]  /*07a0*/  LOP3.LUT R31, R18, 0xff, RZ, 0xc0, !PT ;  /* 0x000000ff121f7812 */ /* 0x001fca00078ec0ff */
[----:B------:R-:W-:Y:S02]  /*07b0*/  LEA R31, R31, UR4, 0x3 ;  /* 0x000000041f1f7c11 */ /* 0x000fe4000f8e18ff */
[----:B------:R-:W-:-:S04]  /*07c0*/  SHF.R.U32.HI R18, RZ, 0x2, R18 ;  /* 0x00000002ff127819 */ /* 0x000fc80000011612 */
[----:B------:R-:W-:-:S04]  /*07d0*/  SGXT.U32 R18, R18, 0x6 ;  /* 0x000000061212781a */ /* 0x000fc80000000000 */
[C---:B------:R-:W-:Y:S02]  /*07e0*/  LEA R26, R18.reuse, UR4, 0x3 ;  /* 0x00000004121a7c11 */ /* 0x040fe4000f8e18ff */
[C---:B------:R-:W-:Y:S02]  /*07f0*/  LOP3.LUT R21, R18.reuse, 0x40, RZ, 0xfc, !PT ;  /* 0x0000004012157812 */ /* 0x040fe400078efcff */
[----:B------:R-:W-:Y:S02]  /*0800*/  LOP3.LUT R18, R18, 0x80, RZ, 0xfc, !PT ;  /* 0x0000008012127812 */ /* 0x000fe400078efcff */
[----:B------:R-:W-:Y:S02]  /*0810*/  LEA R21, R21, UR4, 0x3 ;  /* 0x0000000415157c11 */ /* 0x000fe4000f8e18ff */
[----:B------:R-:W-:Y:S02]  /*0820*/  LEA R18, R18, UR4, 0x3 ;  /* 0x0000000412127c11 */ /* 0x000fe4000f8e18ff */
[----:B------:R-:W-:Y:S01]  /*0830*/  LOP3.LUT R16, R16, 0xc0, RZ, 0xfc, !PT ;  /* 0x000000c010107812 */ /* 0x000fe200078efcff */
[----:B------:R-:W-:Y:S01]  /*0840*/  IMAD R25, R25, 0x40, R17 ;  /* 0x0000004019197824 */ /* 0x000fe200078e0211 */
[----:B------:R-:W-:-:S02]  /*0850*/  LEA R19, R19, R17, 0x6 ;  /* 0x0000001113137211 */ /* 0x000fc400078e30ff */
[-C--:B------:R-:W-:Y:S01]  /*0860*/  LEA R5, R5, R17.reuse, 0x6 ;  /* 0x0000001105057211 */ /* 0x080fe200078e30ff */
[----:B--2---:R0:W-:Y:S01]  /*0870*/  STS [R31], R6 ;  /* 0x000000061f007388 */ /* 0x0041e20000000800 */
[----:B------:R-:W-:Y:S01]  /*0880*/  BAR.SYNC.DEFER_BLOCKING 0x0 ;  /* 0x0000000000007b1d */ /* 0x000fe20000010000 */
[----:B0-----:R-:W-:Y:S02]  /*0890*/  LEA R6, R7, R17, 0x6 ;  /* 0x0000001107067211 */ /* 0x001fe400078e30ff */
[----:B------:R-:W-:-:S05]  /*08a0*/  LEA R7, R16, UR4, 0x3 ;  /* 0x0000000410077c11 */ /* 0x000fca000f8e18ff */
[----:B------:R-:W0:Y:S01]  /*08b0*/  LDC.64 R16, c[0x0][0x220] ;  /* 0x00008800ff107b82 */ /* 0x000e220000000a00 */
[----:B------:R-:W1:Y:S04]  /*08c0*/  LDS R26, [R26] ;  /* 0x000000001a1a7984 */ /* 0x000e680000000800 */
[----:B------:R-:W-:Y:S04]  /*08d0*/  LDS R21, [R21] ;  /* 0x0000000015157984 */ /* 0x000fe80000000800 */
[----:B------:R-:W2:Y:S04]  /*08e0*/  LDS R18, [R18] ;  /* 0x0000000012127984 */ /* 0x000ea80000000800 */
[----:B------:R-:W3:Y:S01]  /*08f0*/  LDS R7, [R7] ;  /* 0x0000000007077984 */ /* 0x000ee20000000800 */
[C---:B-1----:R-:W-:Y:S01]  /*0900*/  FADD R8, R26.reuse, R8 ;  /* 0x000000081a087221 */ /* 0x042fe20000000000 */
[C---:B----4-:R-:W-:Y:S01]  /*0910*/  FADD R9, R26.reuse, R9 ;  /* 0x000000091a097221 */ /* 0x050fe20000000000 */
[C---:B------:R-:W-:Y:S01]  /*0920*/  FADD R10, R26.reuse, R10 ;  /* 0x0000000a1a0a7221 */ /* 0x040fe20000000000 */
[----:B------:R-:W-:Y:S01]  /*0930*/  FADD R11, R26, R11 ;  /* 0x0000000b1a0b7221 */ /* 0x000fe20000000000 */
[----:B0-----:R-:W-:-:S05]  /*0940*/  IMAD.WIDE R26, R25, 0x4, R16 ;  /* 0x00000004191a7825 */ /* 0x001fca00078e0210 */
[----:B------:R0:W-:Y:S01]  /*0950*/  @P3 STG.E.128 desc[UR6][R26.64], R8 ;  /* 0x000000081a003986 */ /* 0x0001e2000c101d06 */
[C---:B--2---:R-:W-:Y:S01]  /*0960*/  FADD R12, R18.reuse, R12 ;  /* 0x0000000c120c7221 */ /* 0x044fe20000000000 */
[C---:B------:R-:W-:Y:S01]  /*0970*/  FADD R13, R18.reuse, R13 ;  /* 0x0000000d120d7221 */ /* 0x040fe20000000000 */
[C---:B------:R-:W-:Y:S01]  /*0980*/  FADD R14, R18.reuse, R14 ;  /* 0x0000000e120e7221 */ /* 0x040fe20000000000 */
[----:B------:R-:W-:Y:S01]  /*0990*/  FADD R15, R18, R15 ;  /* 0x0000000f120f7221 */ /* 0x000fe20000000000 */
[----:B---3--:R-:W-:Y:S01]  /*09a0*/  FADD R18, R7, R3 ;  /* 0x0000000307127221 */ /* 0x008fe20000000000 */
[C---:B0-----:R-:W-:Y:S01]  /*09b0*/  FADD R8, R21.reuse, R24 ;  /* 0x0000001815087221 */ /* 0x041fe20000000000 */
[C---:B-----5:R-:W-:Y:S01]  /*09c0*/  FADD R9, R21.reuse, R23 ;  /* 0x0000001715097221 */ /* 0x060fe20000000000 */
[C---:B------:R-:W-:Y:S01]  /*09d0*/  FADD R10, R21.reuse, R22 ;  /* 0x00000016150a7221 */ /* 0x040fe20000000000 */
[----:B------:R-:W-:Y:S01]  /*09e0*/  FADD R11, R21, R20 ;  /* 0x00000014150b7221 */ /* 0x000fe20000000000 */
[----:B------:R-:W-:-:S04]  /*09f0*/  IMAD.WIDE R20, R19, 0x4, R16 ;  /* 0x0000000413147825 */ /* 0x000fc800078e0210 */
[----:B------:R-:W-:Y:S01]  /*0a00*/  IMAD.WIDE R22, R5, 0x4, R16 ;  /* 0x0000000405167825 */ /* 0x000fe200078e0210 */
[----:B------:R0:W-:Y:S03]  /*0a10*/  @P2 STG.E.128 desc[UR6][R20.64], R8 ;  /* 0x0000000814002986 */ /* 0x0001e6000c101d06 */
[----:B------:R-:W-:Y:S01]  /*0a20*/  FADD R19, R7, R4 ;  /* 0x0000000407137221 */ /* 0x000fe20000000000 */
[----:B------:R0:W-:Y:S01]  /*0a30*/  @P1 STG.E.128 desc[UR6][R22.64], R12 ;  /* 0x0000000c16001986 */ /* 0x0001e2000c101d06 */
[----:B------:R-:W-:-:S04]  /*0a40*/  IMAD.WIDE R24, R6, 0x4, R16 ;  /* 0x0000000406187825 */ /* 0x000fc800078e0210 */
[C---:B------:R-:W-:Y:S01]  /*0a50*/  FADD R16, R7.reuse, R0 ;  /* 0x0000000007107221 */ /* 0x040fe20000000000 */
[----:B------:R-:W-:Y:S01]  /*0a60*/  FADD R17, R7, R2 ;  /* 0x0000000207117221 */ /* 0x000fe20000000000 */
[----:B0-----:R-:W-:Y:S06]  /*0a70*/  @!P0 EXIT ;  /* 0x000000000000894d */ /* 0x001fec0003800000 */
[----:B------:R-:W-:Y:S01]  /*0a80*/  STG.E.128 desc[UR6][R24.64], R16 ;  /* 0x0000001018007986 */ /* 0x000fe2000c101d06 */
[----:B------:R-:W-:Y:S05]  /*0a90*/  EXIT ;  /* 0x000000000000794d */ /* 0x000fea0003800000 */
.L_x_0:
[----:B------:R-:W-:-:S00]  /*0aa0*/  BRA `(.L_x_0) ;  /* 0xfffffffc00fc7947 */ /* 0x000fc0000383ffff */
[----:B------:R-:W-:-:S00]  /*0ab0*/  NOP ;  /* 0x0000000000007918 */ /* 0x000fc00000000000 */
        /* <DEDUP_REMOVED lines=12> */
.L_x_1:


//--------------------- .nv.shared.triton_poi_fused_convolution_51 --------------------------
	.section	.nv.shared.triton_poi_fused_convolution_51,"aw",@nobits
	.sectionflags	@""
	.align	16
	.zero		1024


//--------------------- .nv.constant0.triton_poi_fused_convolution_51 --------------------------
	.section	.nv.constant0.triton_poi_fused_convolution_51,"a",@progbits
	.sectionflags	@""
	.align	4
.nv.constant0.triton_poi_fused_convolution_51:
	.zero		560
